	.headerflags	@"EF_CUDA_TEXMODE_UNIFIED EF_CUDA_64BIT_ADDRESS EF_CUDA_ACCELERATORS EF_CUDA_SM90 EF_CUDA_VIRTUAL_SM(EF_CUDA_SM90)"
	.elftype	@"ET_EXEC"


//--------------------- .nv.info                  --------------------------
	.section	.nv.info,"",@"SHT_CUDA_INFO"
	.align	4


	//----- nvinfo : EIATTR_REGCOUNT
	.align		4
        /*0000*/ 	.byte	0x04, 0x2f
        /*0002*/ 	.short	(.L_1 - .L_0)
	.align		4
.L_0:
        /*0004*/ 	.word	index@(triton_poi_fused__unsafe_index_add_mul_sub_22)
        /*0008*/ 	.word	0x00000012


	//----- nvinfo : EIATTR_MIN_STACK_SIZE
	.align		4
.L_1:
        /*000c*/ 	.byte	0x04, 0x12
        /*000e*/ 	.short	(.L_3 - .L_2)
	.align		4
.L_2:
        /*0010*/ 	.word	index@(triton_poi_fused__unsafe_index_add_mul_sub_22)
        /*0014*/ 	.word	0x00000000


	//----- nvinfo : EIATTR_FRAME_SIZE
	.align		4
.L_3:
        /*0018*/ 	.byte	0x04, 0x11
        /*001a*/ 	.short	(.L_5 - .L_4)
	.align		4
.L_4:
        /*001c*/ 	.word	index@(triton_poi_fused__unsafe_index_add_mul_sub_22)
        /*0020*/ 	.word	0x00000000


	//----- nvinfo : EIATTR_MIN_STACK_SIZE
	.align		4
.L_5:
        /*0024*/ 	.byte	0x04, 0x12
        /*0026*/ 	.short	(.L_7 - .L_6)
	.align		4
.L_6:
        /*0028*/ 	.word	index@(triton_poi_fused__unsafe_index_add_mul_sub_22)
        /*002c*/ 	.word	0x00000000
.L_7:


//--------------------- .nv.info.triton_poi_fused__unsafe_index_add_mul_sub_22 --------------------------
	.section	.nv.info.triton_poi_fused__unsafe_index_add_mul_sub_22,"",@"SHT_CUDA_INFO"
	.sectionflags	@""
	.align	4


	//----- nvinfo : EIATTR_CUDA_API_VERSION
	.align		4
        /*0000*/ 	.byte	0x04, 0x37
        /*0002*/ 	.short	(.L_9 - .L_8)
.L_8:
        /*0004*/ 	.word	0x0000007c


	//----- nvinfo : EIATTR_KPARAM_INFO
	.align		4
.L_9:
        /*0008*/ 	.byte	0x04, 0x17
        /*000a*/ 	.short	(.L_11 - .L_10)
.L_10:
        /*000c*/ 	.word	0x00000000
        /*0010*/ 	.short	0x0006
        /*0012*/ 	.short	0x0030
        /*0014*/ 	.byte	0x00, 0xf0, 0x11, 0x00


	//----- nvinfo : EIATTR_KPARAM_INFO
	.align		4
.L_11:
        /*0018*/ 	.byte	0x04, 0x17
        /*001a*/ 	.short	(.L_13 - .L_12)
.L_12:
        /*001c*/ 	.word	0x00000000
        /*0020*/ 	.short	0x0005
        /*0022*/ 	.short	0x0028
        /*0024*/ 	.byte	0x00, 0xf4, 0x21, 0x00


	//----- nvinfo : EIATTR_KPARAM_INFO
	.align		4
.L_13:
        /*0028*/ 	.byte	0x04, 0x17
        /*002a*/ 	.short	(.L_15 - .L_14)
.L_14:
        /*002c*/ 	.word	0x00000000
        /*0030*/ 	.short	0x0004
        /*0032*/ 	.short	0x0020
        /*0034*/ 	.byte	0x00, 0xf4, 0x21, 0x00


	//----- nvinfo : EIATTR_KPARAM_INFO
	.align		4
.L_15:
        /*0038*/ 	.byte	0x04, 0x17
        /*003a*/ 	.short	(.L_17 - .L_16)
.L_16:
        /*003c*/ 	.word	0x00000000
        /*0040*/ 	.short	0x0003
        /*0042*/ 	.short	0x0018
        /*0044*/ 	.byte	0x00, 0xf4, 0x21, 0x00


	//----- nvinfo : EIATTR_KPARAM_INFO
	.align		4
.L_17:
        /*0048*/ 	.byte	0x04, 0x17
        /*004a*/ 	.short	(.L_19 - .L_18)
.L_18:
        /*004c*/ 	.word	0x00000000
        /*0050*/ 	.short	0x0002
        /*0052*/ 	.short	0x0010
        /*0054*/ 	.byte	0x00, 0xf4, 0x21, 0x00


	//----- nvinfo : EIATTR_KPARAM_INFO
	.align		4
.L_19:
        /*0058*/ 	.byte	0x04, 0x17
        /*005a*/ 	.short	(.L_21 - .L_20)
.L_20:
        /*005c*/ 	.word	0x00000000
        /*0060*/ 	.short	0x0001
        /*0062*/ 	.short	0x0008
        /*0064*/ 	.byte	0x00, 0xf4, 0x21, 0x00


	//----- nvinfo : EIATTR_KPARAM_INFO
	.align		4
.L_21:
        /*0068*/ 	.byte	0x04, 0x17
        /*006a*/ 	.short	(.L_23 - .L_22)
.L_22:
        /*006c*/ 	.word	0x00000000
        /*0070*/ 	.short	0x0000
        /*0072*/ 	.short	0x0000
        /*0074*/ 	.byte	0x00, 0xf4, 0x21, 0x00


	//----- nvinfo : EIATTR_SPARSE_MMA_MASK
	.align		4
.L_23:
        /*0078*/ 	.byte	0x03, 0x50
        /*007a*/ 	.short	0x0000


	//----- nvinfo : EIATTR_MAXREG_COUNT
	.align		4
        /*007c*/ 	.byte	0x03, 0x1b
        /*007e*/ 	.short	0x00ff


	//----- nvinfo : EIATTR_EXIT_INSTR_OFFSETS
	.align		4
        /*0080*/ 	.byte	0x04, 0x1c
        /*0082*/ 	.short	(.L_25 - .L_24)


	//   ....[0]....
.L_24:
        /*0084*/ 	.word	0x00000460


	//----- nvinfo : EIATTR_REQNTID
	.align		4
.L_25:
        /*0088*/ 	.byte	0x04, 0x10
        /*008a*/ 	.short	(.L_27 - .L_26)
.L_26:
        /*008c*/ 	.word	0x00000080
        /*0090*/ 	.word	0x00000001
        /*0094*/ 	.word	0x00000001


	//----- nvinfo : EIATTR_CBANK_PARAM_SIZE
	.align		4
.L_27:
        /*0098*/ 	.byte	0x03, 0x19
        /*009a*/ 	.short	0x0034


	//----- nvinfo : EIATTR_PARAM_CBANK
	.align		4
        /*009c*/ 	.byte	0x04, 0x0a
        /*009e*/ 	.short	(.L_29 - .L_28)
	.align		4
.L_28:
        /*00a0*/ 	.word	index@(.nv.constant0.triton_poi_fused__unsafe_index_add_mul_sub_22)
        /*00a4*/ 	.short	0x0210
        /*00a6*/ 	.short	0x0034


	//----- nvinfo : EIATTR_SW_WAR
	.align		4
.L_29:
        /*00a8*/ 	.byte	0x04, 0x36
        /*00aa*/ 	.short	(.L_31 - .L_30)
.L_30:
        /*00ac*/ 	.word	0x00000008
.L_31:


//--------------------- .nv.callgraph             --------------------------
	.section	.nv.callgraph,"",@"SHT_CUDA_CALLGRAPH"
	.align	4
	.sectionentsize	8
	.align		4
        /*0000*/ 	.word	0x00000000
	.align		4
        /*0004*/ 	.word	0xffffffff
	.align		4
        /*0008*/ 	.word	0x00000000
	.align		4
        /*000c*/ 	.word	0xfffffffe
	.align		4
        /*0010*/ 	.word	0x00000000
	.align		4
        /*0014*/ 	.word	0xfffffffd
	.align		4
        /*0018*/ 	.word	0x00000000
	.align		4
        /*001c*/ 	.word	0xfffffffc


//--------------------- .text.triton_poi_fused__unsafe_index_add_mul_sub_22 --------------------------
	.section	.text.triton_poi_fused__unsafe_index_add_mul_sub_22,"ax",@progbits
	.align	128
        .global         triton_poi_fused__unsafe_index_add_mul_sub_22
        .type           triton_poi_fused__unsafe_index_add_mul_sub_22,@function
        .size           triton_poi_fused__unsafe_index_add_mul_sub_22,(.L_x_1 - triton_poi_fused__unsafe_index_add_mul_sub_22)
        .other          triton_poi_fused__unsafe_index_add_mul_sub_22,@"STO_CUDA_ENTRY STV_DEFAULT"
triton_poi_fused__unsafe_index_add_mul_sub_22:
.text.triton_poi_fused__unsafe_index_add_mul_sub_22:
[----:B------:R-:W-:Y:S01]  /*0000*/  LDC R1, c[0x0][0x28] ;  /* 0x00000a00ff017b82 */ /* 0x000fe20000000800 */
[----:B------:R-:W1:Y:S07]  /*0010*/  S2R R0, SR_TID.X ;  /* 0x0000000000007919 */ /* 0x000e6e0000002100 */
[----:B------:R-:W2:Y:S01]  /*0020*/  LDC.64 R8, c[0x0][0x218] ;  /* 0x00008600ff087b82 */ /* 0x000ea20000000a00 */
[----:B------:R-:W-:Y:S01]  /*0030*/  ULDC.64 UR4, c[0x0][0x208] ;  /* 0x0000820000047ab9 */ /* 0x000fe20000000a00 */
[----:B------:R-:W-:Y:S01]  /*0040*/  ULDC.64 UR6, c[0x0][0x220] ;  /* 0x0000880000067ab9 */ /* 0x000fe20000000a00 */
[----:B------:R-:W3:Y:S05]  /*0050*/  S2R R3, SR_CTAID.X ;  /* 0x0000000000037919 */ /* 0x000eea0000002500 */
[----:B------:R-:W4:Y:S01]  /*0060*/  LDC.64 R6, c[0x0][0x228] ;  /* 0x00008a00ff067b82 */ /* 0x000f220000000a00 */
[----:B-1----:R-:W-:-:S05]  /*0070*/  LOP3.LUT R0, R0, 0x7f, RZ, 0xc0, !PT ;  /* 0x0000007f00007812 */ /* 0x002fca00078ec0ff */
[----:B---3--:R-:W-:-:S05]  /*0080*/  IMAD R0, R3, 0x80, R0 ;  /* 0x0000008003007824 */ /* 0x008fca00078e0200 */
[----:B------:R-:W-:-:S04]  /*0090*/  SHF.R.S32.HI R5, RZ, 0x1f, R0 ;  /* 0x0000001fff057819 */ /* 0x000fc80000011400 */
[----:B------:R-:W-:Y:S02]  /*00a0*/  LEA.HI R2, R5, R0, RZ, 0x3 ;  /* 0x0000000005027211 */ /* 0x000fe400078f18ff */
[----:B------:R-:W1:Y:S02]  /*00b0*/  LDC.64 R4, c[0x0][0x210] ;  /* 0x00008400ff047b82 */ /* 0x000e640000000a00 */
[----:B------:R-:W-:Y:S02]  /*00c0*/  LOP3.LUT R11, R2, 0xfffffff8, RZ, 0xc0, !PT ;  /* 0xfffffff8020b7812 */ /* 0x000fe400078ec0ff */
[----:B------:R-:W-:-:S03]  /*00d0*/  SHF.R.S32.HI R10, RZ, 0x3, R2 ;  /* 0x00000003ff0a7819 */ /* 0x000fc60000011402 */
[----:B------:R-:W-:Y:S01]  /*00e0*/  IMAD.IADD R2, R0, 0x1, -R11 ;  /* 0x0000000100027824 */ /* 0x000fe200078e0a0b */
[----:B------:R-:W-:-:S03]  /*00f0*/  LEA.HI R11, R10, R10, RZ, 0x3 ;  /* 0x0000000a0a0b7211 */ /* 0x000fc600078f18ff */
[----:B--2---:R-:W-:Y:S01]  /*0100*/  IMAD.WIDE R8, R2, 0x8, R8 ;  /* 0x0000000802087825 */ /* 0x004fe200078e0208 */
[----:B------:R-:W-:-:S03]  /*0110*/  LOP3.LUT R11, R11, 0xfffffff8, RZ, 0xc0, !PT ;  /* 0xfffffff80b0b7812 */ /* 0x000fc600078ec0ff */
[----:B----4-:R-:W-:Y:S02]  /*0120*/  IMAD.WIDE R6, R2, 0x8, R6 ;  /* 0x0000000802067825 */ /* 0x010fe400078e0206 */
[----:B------:R-:W2:Y:S02]  /*0130*/  LDG.E.EL.64 R8, desc[UR4][R8.64] ;  /* 0x0000000408087981 */ /* 0x000ea4000c2e1b00 */
[----:B------:R-:W-:Y:S02]  /*0140*/  IMAD.IADD R11, R10, 0x1, -R11 ;  /* 0x000000010a0b7824 */ /* 0x000fe400078e0a0b */
[----:B------:R-:W3:Y:S02]  /*0150*/  LDG.E.EL.64 R6, desc[UR4][R6.64] ;  /* 0x0000000406067981 */ /* 0x000ee4000c2e1b00 */
[----:B-1----:R-:W-:-:S06]  /*0160*/  IMAD.WIDE R4, R11, 0x8, R4 ;  /* 0x000000080b047825 */ /* 0x002fcc00078e0204 */
[----:B------:R-:W4:Y:S01]  /*0170*/  LDG.E.EL.64 R4, desc[UR4][R4.64] ;  /* 0x0000000404047981 */ /* 0x000f22000c2e1b00 */
[----:B------:R-:W-:-:S04]  /*0180*/  SHF.R.S32.HI R3, RZ, 0x18, R3 ;  /* 0x00000018ff037819 */ /* 0x000fc80000011403 */
[----:B------:R-:W-:Y:S02]  /*0190*/  SGXT R3, R3, 0x1 ;  /* 0x000000010303781a */ /* 0x000fe40000000200 */
[----:B--2---:R-:W-:Y:S02]  /*01a0*/  SHF.R.U32.HI R13, RZ, 0x1a, R9 ;  /* 0x0000001aff0d7819 */ /* 0x004fe40000011609 */
[----:B---3--:R-:W-:Y:S02]  /*01b0*/  SHF.R.U32.HI R11, RZ, 0x1a, R7 ;  /* 0x0000001aff0b7819 */ /* 0x008fe40000011607 */
[----:B------:R-:W-:Y:S02]  /*01c0*/  LOP3.LUT R13, R13, 0x20, RZ, 0xc0, !PT ;  /* 0x000000200d0d7812 */ /* 0x000fe400078ec0ff */
[----:B------:R-:W-:Y:S02]  /*01d0*/  LOP3.LUT R11, R11, 0x20, RZ, 0xc0, !PT ;  /* 0x000000200b0b7812 */ /* 0x000fe400078ec0ff */
[----:B------:R-:W-:-:S02]  /*01e0*/  IADD3 R14, P0, R8, R13, RZ ;  /* 0x0000000d080e7210 */ /* 0x000fc40007f1e0ff */
[----:B------:R-:W-:Y:S02]  /*01f0*/  LEA.HI R8, R3, R0, RZ, 0x6 ;  /* 0x0000000003087211 */ /* 0x000fe400078f30ff */
[----:B------:R-:W-:Y:S01]  /*0200*/  IADD3 R12, P1, R6, R11, RZ ;  /* 0x0000000b060c7210 */ /* 0x000fe20007f3e0ff */
[----:B------:R-:W-:Y:S01]  /*0210*/  IMAD.X R9, RZ, RZ, R9, P0 ;  /* 0x000000ffff097224 */ /* 0x000fe200000e0609 */
[----:B------:R-:W-:Y:S02]  /*0220*/  SHF.R.S32.HI R10, RZ, 0x6, R8 ;  /* 0x00000006ff0a7819 */ /* 0x000fe40000011408 */
[----:B----4-:R-:W-:Y:S01]  /*0230*/  SHF.R.U32.HI R15, RZ, 0x1a, R5 ;  /* 0x0000001aff0f7819 */ /* 0x010fe20000011605 */
[----:B------:R-:W-:Y:S01]  /*0240*/  IMAD.X R13, RZ, RZ, R7, P1 ;  /* 0x000000ffff0d7224 */ /* 0x000fe200008e0607 */
[----:B------:R-:W-:Y:S02]  /*0250*/  LEA.HI R7, R10, R10, RZ, 0x6 ;  /* 0x0000000a0a077211 */ /* 0x000fe400078f30ff */
[----:B------:R-:W-:-:S02]  /*0260*/  LOP3.LUT R15, R15, 0x20, RZ, 0xc0, !PT ;  /* 0x000000200f0f7812 */ /* 0x000fc400078ec0ff */
[----:B------:R-:W-:Y:S02]  /*0270*/  LOP3.LUT R11, R7, 0xffffffc0, RZ, 0xc0, !PT ;  /* 0xffffffc0070b7812 */ /* 0x000fe400078ec0ff */
[----:B------:R-:W-:Y:S02]  /*0280*/  IADD3 R15, P0, R4, R15, RZ ;  /* 0x0000000f040f7210 */ /* 0x000fe40007f1e0ff */
[----:B------:R-:W-:Y:S01]  /*0290*/  LEA R8, P1, R14, UR6, 0x8 ;  /* 0x000000060e087c11 */ /* 0x000fe2000f8240ff */
[----:B------:R-:W-:Y:S01]  /*02a0*/  IMAD.IADD R11, R10, 0x1, -R11 ;  /* 0x000000010a0b7824 */ /* 0x000fe200078e0a0b */
[----:B------:R-:W-:Y:S01]  /*02b0*/  LEA R6, P2, R12, UR6, 0x8 ;  /* 0x000000060c067c11 */ /* 0x000fe2000f8440ff */
[----:B------:R-:W-:Y:S01]  /*02c0*/  IMAD.X R10, RZ, RZ, R5, P0 ;  /* 0x000000ffff0a7224 */ /* 0x000fe200000e0605 */
[----:B------:R-:W-:Y:S01]  /*02d0*/  LEA.HI.X R9, R14, UR7, R9, 0x8, P1 ;  /* 0x000000070e097c11 */ /* 0x000fe200088f4409 */
[----:B------:R-:W1:Y:S01]  /*02e0*/  LDC.64 R4, c[0x0][0x230] ;  /* 0x00008c00ff047b82 */ /* 0x000e620000000a00 */
[----:B------:R-:W-:-:S02]  /*02f0*/  LEA.HI.X R7, R12, UR7, R13, 0x8, P2 ;  /* 0x000000070c077c11 */ /* 0x000fc400090f440d */
[----:B------:R-:W-:Y:S01]  /*0300*/  LEA.HI R3, R3, R0, RZ, 0xc ;  /* 0x0000000003037211 */ /* 0x000fe200078f60ff */
[----:B------:R-:W-:Y:S01]  /*0310*/  IMAD.WIDE R8, R11, 0x4, R8 ;  /* 0x000000040b087825 */ /* 0x000fe200078e0208 */
[----:B------:R-:W-:-:S03]  /*0320*/  SHF.L.U64.HI R13, R15, 0xd, R10 ;  /* 0x0000000d0f0d7819 */ /* 0x000fc6000001020a */
[----:B------:R-:W-:-:S04]  /*0330*/  IMAD.WIDE R6, R11, 0x4, R6 ;  /* 0x000000040b067825 */ /* 0x000fc800078e0206 */
[----:B------:R-:W-:Y:S02]  /*0340*/  IMAD.SHL.U32 R11, R15, 0x2000, RZ ;  /* 0x000020000f0b7824 */ /* 0x000fe400078e00ff */
[----:B------:R-:W-:-:S03]  /*0350*/  IMAD.SHL.U32 R3, R3, 0x10, RZ ;  /* 0x0000001003037824 */ /* 0x000fc600078e00ff */
[----:B------:R-:W-:Y:S02]  /*0360*/  IADD3 R8, P0, R8, R11, RZ ;  /* 0x0000000b08087210 */ /* 0x000fe40007f1e0ff */
[----:B------:R-:W-:Y:S02]  /*0370*/  IADD3 R10, P1, R6, R11, RZ ;  /* 0x0000000b060a7210 */ /* 0x000fe40007f3e0ff */
[----:B------:R-:W-:Y:S01]  /*0380*/  LOP3.LUT R3, R3, 0xffff0000, RZ, 0xc0, !PT ;  /* 0xffff000003037812 */ /* 0x000fe200078ec0ff */
[--C-:B------:R-:W-:Y:S02]  /*0390*/  IMAD.X R9, R9, 0x1, R13.reuse, P0 ;  /* 0x0000000109097824 */ /* 0x100fe400000e060d */
[----:B------:R-:W-:Y:S02]  /*03a0*/  IMAD.X R11, R7, 0x1, R13, P1 ;  /* 0x00000001070b7824 */ /* 0x000fe400008e060d */
[----:B------:R-:W-:-:S04]  /*03b0*/  IMAD.WIDE R6, R3, 0x4, R8 ;  /* 0x0000000403067825 */ /* 0x000fc800078e0208 */
[----:B------:R-:W-:Y:S02]  /*03c0*/  IMAD.WIDE R8, R3, 0x4, R10 ;  /* 0x0000000403087825 */ /* 0x000fe400078e020a */
[----:B------:R-:W2:Y:S02]  /*03d0*/  LDG.E.EL R7, desc[UR4][R6.64] ;  /* 0x0000000406077981 */ /* 0x000ea4000c2e1900 */
[----:B-1----:R-:W-:Y:S02]  /*03e0*/  IMAD.WIDE R4, R2, 0x4, R4 ;  /* 0x0000000402047825 */ /* 0x002fe400078e0204 */
[----:B------:R-:W2:Y:S01]  /*03f0*/  LDG.E.EL R8, desc[UR4][R8.64] ;  /* 0x0000000408087981 */ /* 0x000ea2000c2e1900 */
[----:B------:R-:W1:Y:S03]  /*0400*/  LDC.64 R2, c[0x0][0x238] ;  /* 0x00008e00ff027b82 */ /* 0x000e660000000a00 */
[----:B------:R-:W3:Y:S01]  /*0410*/  LDG.E.EL R4, desc[UR4][R4.64] ;  /* 0x0000000404047981 */ /* 0x000ee2000c2e1900 */
[----:B-1----:R-:W-:-:S04]  /*0420*/  IMAD.WIDE R2, R0, 0x4, R2 ;  /* 0x0000000400027825 */ /* 0x002fc800078e0202 */
[----:B--2---:R-:W-:-:S04]  /*0430*/  FADD R10, -R7, R8 ;  /* 0x00000008070a7221 */ /* 0x004fc80000000100 */
[----:B---3--:R-:W-:-:S05]  /*0440*/  FFMA R11, R4, R10, R7 ;  /* 0x0000000a040b7223 */ /* 0x008fca0000000007 */
[----:B------:R-:W-:Y:S01]  /*0450*/  STG.E desc[UR4][R2.64], R11 ;  /* 0x0000000b02007986 */ /* 0x000fe2000c101904 */
[----:B------:R-:W-:Y:S05]  /*0460*/  EXIT ;  /* 0x000000000000794d */ /* 0x000fea0003800000 */
.L_x_0:
[----:B------:R-:W-:-:S00]  /*0470*/  BRA `(.L_x_0) ;  /* 0xfffffffc00fc7947 */ /* 0x000fc0000383ffff */
[----:B------:R-:W-:-:S00]  /*0480*/  NOP ;  /* 0x0000000000007918 */ /* 0x000fc00000000000 */
[----:B------:R-:W-:-:S00]  /*0490*/  NOP ;  /* 0x0000000000007918 */ /* 0x000fc00000000000 */
[----:B------:R-:W-:-:S00]  /*04a0*/  NOP ;  /* 0x0000000000007918 */ /* 0x000fc00000000000 */
[----:B------:R-:W-:-:S00]  /*04b0*/  NOP ;  /* 0x0000000000007918 */ /* 0x000fc00000000000 */
[----:B------:R-:W-:-:S00]  /*04c0*/  NOP ;  /* 0x0000000000007918 */ /* 0x000fc00000000000 */
[----:B------:R-:W-:-:S00]  /*04d0*/  NOP ;  /* 0x0000000000007918 */ /* 0x000fc00000000000 */
[----:B------:R-:W-:-:S00]  /*04e0*/  NOP ;  /* 0x0000000000007918 */ /* 0x000fc00000000000 */
[----:B------:R-:W-:-:S00]  /*04f0*/  NOP ;  /* 0x0000000000007918 */ /* 0x000fc00000000000 */
.L_x_1:


//--------------------- .nv.constant0.triton_poi_fused__unsafe_index_add_mul_sub_22 --------------------------
	.section	.nv.constant0.triton_poi_fused__unsafe_index_add_mul_sub_22,"a",@progbits
	.sectionflags	@""
	.align	4
.nv.constant0.triton_poi_fused__unsafe_index_add_mul_sub_22:
	.zero		580
